	.headerflags	@"EF_CUDA_TEXMODE_UNIFIED EF_CUDA_64BIT_ADDRESS EF_CUDA_SM89 EF_CUDA_VIRTUAL_SM(EF_CUDA_SM89)"
	.elftype	@"ET_EXEC"


//--------------------- .nv.info                  --------------------------
	.section	.nv.info,"",@"SHT_CUDA_INFO"
	.align	4


	//----- nvinfo : EIATTR_REGCOUNT
	.align		4
        /*0000*/ 	.byte	0x04, 0x2f
        /*0002*/ 	.short	(.L_1 - .L_0)
	.align		4
.L_0:
        /*0004*/ 	.word	index@(_rope_embedding)
        /*0008*/ 	.word	0x00000016


	//----- nvinfo : EIATTR_MIN_STACK_SIZE
	.align		4
.L_1:
        /*000c*/ 	.byte	0x04, 0x12
        /*000e*/ 	.short	(.L_3 - .L_2)
	.align		4
.L_2:
        /*0010*/ 	.word	index@(_rope_embedding)
        /*0014*/ 	.word	0x00000000


	//----- nvinfo : EIATTR_FRAME_SIZE
	.align		4
.L_3:
        /*0018*/ 	.byte	0x04, 0x11
        /*001a*/ 	.short	(.L_5 - .L_4)
	.align		4
.L_4:
        /*001c*/ 	.word	index@(_rope_embedding)
        /*0020*/ 	.word	0x00000000


	//----- nvinfo : EIATTR_MIN_STACK_SIZE
	.align		4
.L_5:
        /*0024*/ 	.byte	0x04, 0x12
        /*0026*/ 	.short	(.L_7 - .L_6)
	.align		4
.L_6:
        /*0028*/ 	.word	index@(_rope_embedding)
        /*002c*/ 	.word	0x00000000
.L_7:


//--------------------- .nv.info._rope_embedding  --------------------------
	.section	.nv.info._rope_embedding,"",@"SHT_CUDA_INFO"
	.sectionflags	@""
	.align	4


	//----- nvinfo : EIATTR_CUDA_API_VERSION
	.align		4
        /*0000*/ 	.byte	0x04, 0x37
        /*0002*/ 	.short	(.L_9 - .L_8)
.L_8:
        /*0004*/ 	.word	0x0000007c


	//----- nvinfo : EIATTR_PARAM_CBANK
	.align		4
.L_9:
        /*0008*/ 	.byte	0x04, 0x0a
        /*000a*/ 	.short	(.L_11 - .L_10)
	.align		4
.L_10:
        /*000c*/ 	.word	index@(.nv.constant0._rope_embedding)
        /*0010*/ 	.short	0x0160
        /*0012*/ 	.short	0x0030


	//----- nvinfo : EIATTR_CBANK_PARAM_SIZE
	.align		4
.L_11:
        /*0014*/ 	.byte	0x03, 0x19
        /*0016*/ 	.short	0x0030


	//----- nvinfo : EIATTR_KPARAM_INFO
	.align		4
        /*0018*/ 	.byte	0x04, 0x17
        /*001a*/ 	.short	(.L_13 - .L_12)
.L_12:
        /*001c*/ 	.word	0x00000000
        /*0020*/ 	.short	0x0006
        /*0022*/ 	.short	0x002c
        /*0024*/ 	.byte	0x00, 0xf0, 0x11, 0x00


	//----- nvinfo : EIATTR_KPARAM_INFO
	.align		4
.L_13:
        /*0028*/ 	.byte	0x04, 0x17
        /*002a*/ 	.short	(.L_15 - .L_14)
.L_14:
        /*002c*/ 	.word	0x00000000
        /*0030*/ 	.short	0x0005
        /*0032*/ 	.short	0x0028
        /*0034*/ 	.byte	0x00, 0xf0, 0x11, 0x00


	//----- nvinfo : EIATTR_KPARAM_INFO
	.align		4
.L_15:
        /*0038*/ 	.byte	0x04, 0x17
        /*003a*/ 	.short	(.L_17 - .L_16)
.L_16:
        /*003c*/ 	.word	0x00000000
        /*0040*/ 	.short	0x0004
        /*0042*/ 	.short	0x0020
        /*0044*/ 	.byte	0x00, 0xf0, 0x21, 0x00


	//----- nvinfo : EIATTR_KPARAM_INFO
	.align		4
.L_17:
        /*0048*/ 	.byte	0x04, 0x17
        /*004a*/ 	.short	(.L_19 - .L_18)
.L_18:
        /*004c*/ 	.word	0x00000000
        /*0050*/ 	.short	0x0003
        /*0052*/ 	.short	0x0018
        /*0054*/ 	.byte	0x00, 0xf0, 0x11, 0x00


	//----- nvinfo : EIATTR_KPARAM_INFO
	.align		4
.L_19:
        /*0058*/ 	.byte	0x04, 0x17
        /*005a*/ 	.short	(.L_21 - .L_20)
.L_20:
        /*005c*/ 	.word	0x00000000
        /*0060*/ 	.short	0x0002
        /*0062*/ 	.short	0x0010
        /*0064*/ 	.byte	0x00, 0xf0, 0x21, 0x00


	//----- nvinfo : EIATTR_KPARAM_INFO
	.align		4
.L_21:
        /*0068*/ 	.byte	0x04, 0x17
        /*006a*/ 	.short	(.L_23 - .L_22)
.L_22:
        /*006c*/ 	.word	0x00000000
        /*0070*/ 	.short	0x0001
        /*0072*/ 	.short	0x0008
        /*0074*/ 	.byte	0x00, 0xf0, 0x11, 0x00


	//----- nvinfo : EIATTR_KPARAM_INFO
	.align		4
.L_23:
        /*0078*/ 	.byte	0x04, 0x17
        /*007a*/ 	.short	(.L_25 - .L_24)
.L_24:
        /*007c*/ 	.word	0x00000000
        /*0080*/ 	.short	0x0000
        /*0082*/ 	.short	0x0000
        /*0084*/ 	.byte	0x00, 0xf0, 0x21, 0x00


	//----- nvinfo : EIATTR_MAXREG_COUNT
	.align		4
.L_25:
        /*0088*/ 	.byte	0x03, 0x1b
        /*008a*/ 	.short	0x00ff


	//----- nvinfo : EIATTR_EXIT_INSTR_OFFSETS
	.align		4
        /*008c*/ 	.byte	0x04, 0x1c
        /*008e*/ 	.short	(.L_27 - .L_26)


	//   ....[0]....
.L_26:
        /*0090*/ 	.word	0x00000180


	//   ....[1]....
        /*0094*/ 	.word	0x00000a50


	//   ....[2]....
        /*0098*/ 	.word	0x00000b60


	//----- nvinfo : EIATTR_MAX_THREADS
	.align		4
.L_27:
        /*009c*/ 	.byte	0x04, 0x05
        /*009e*/ 	.short	(.L_29 - .L_28)
.L_28:
        /*00a0*/ 	.word	0x00000080
        /*00a4*/ 	.word	0x00000001
        /*00a8*/ 	.word	0x00000001
.L_29:


//--------------------- .nv.callgraph             --------------------------
	.section	.nv.callgraph,"",@"SHT_CUDA_CALLGRAPH"
	.align	4
	.sectionentsize	8
	.align		4
        /*0000*/ 	.word	0x00000000
	.align		4
        /*0004*/ 	.word	0xffffffff
	.align		4
        /*0008*/ 	.word	0x00000000
	.align		4
        /*000c*/ 	.word	0xfffffffe
	.align		4
        /*0010*/ 	.word	0x00000000
	.align		4
        /*0014*/ 	.word	0xfffffffd
	.align		4
        /*0018*/ 	.word	0x00000000
	.align		4
        /*001c*/ 	.word	0xfffffffc


//--------------------- .nv.rel.action            --------------------------
	.section	.nv.rel.action,"",@"SHT_CUDA_RELOCINFO"
	.align	8
	.sectionentsize	8
        /*0000*/ 	.byte	0x73, 0x00, 0x00, 0x00, 0x00, 0x00, 0x00, 0x00, 0x00, 0x00, 0x00, 0x11, 0x25, 0x00, 0x05, 0x36


//--------------------- .nv.constant0._rope_embedding --------------------------
	.section	.nv.constant0._rope_embedding,"a",@progbits
	.sectionflags	@""
	.align	4
.nv.constant0._rope_embedding:
	.zero		400


//--------------------- .text._rope_embedding     --------------------------
	.section	.text._rope_embedding,"ax",@progbits
	.sectioninfo	@"SHI_REGISTERS=22"
	.align	128
        .global         _rope_embedding
        .type           _rope_embedding,@function
        .size           _rope_embedding,(.L_x_4 - _rope_embedding)
        .other          _rope_embedding,@"STO_CUDA_ENTRY STV_DEFAULT"
_rope_embedding:
.text._rope_embedding:
[----:B------:R-:W-:Y:S02]  /*0000*/  IMAD.MOV.U32 R1, RZ, RZ, c[0x0][0x28] ;  /* 0x00000a00ff017624 */ /* 0x000fe400078e00ff */
[----:B------:R-:W-:Y:S01]  /*0010*/  IABS R5, c[0x0][0x18c] ;  /* 0x0000630000057a13 */ /* 0x000fe20000000000 */
[----:B------:R-:W0:Y:S03]  /*0020*/  S2R R7, SR_CTAID.X ;  /* 0x0000000000077919 */ /* 0x000e260000002500 */
[----:B------:R-:W1:Y:S01]  /*0030*/  I2F.RP R0, R5 ;  /* 0x0000000500007306 */ /* 0x000e620000209400 */
[----:B------:R-:W2:Y:S07]  /*0040*/  S2R R6, SR_CTAID.Y ;  /* 0x0000000000067919 */ /* 0x000eae0000002600 */
[----:B-1----:R-:W1:Y:S02]  /*0050*/  MUFU.RCP R0, R0 ;  /* 0x0000000000007308 */ /* 0x002e640000001000 */
[----:B-1----:R-:W-:-:S02]  /*0060*/  IADD3 R2, R0, 0xffffffe, RZ ;  /* 0x0ffffffe00027810 */ /* 0x002fc40007ffe0ff */
[----:B0-----:R-:W-:-:S04]  /*0070*/  IABS R0, R7 ;  /* 0x0000000700007213 */ /* 0x001fc80000000000 */
[----:B------:R0:W1:Y:S02]  /*0080*/  F2I.FTZ.U32.TRUNC.NTZ R3, R2 ;  /* 0x0000000200037305 */ /* 0x000064000021f000 */
[----:B0-----:R-:W-:Y:S01]  /*0090*/  MOV R2, RZ ;  /* 0x000000ff00027202 */ /* 0x001fe20000000f00 */
[----:B-1----:R-:W-:-:S04]  /*00a0*/  IMAD.MOV R4, RZ, RZ, -R3 ;  /* 0x000000ffff047224 */ /* 0x002fc800078e0a03 */
[----:B------:R-:W-:-:S04]  /*00b0*/  IMAD R9, R4, R5, RZ ;  /* 0x0000000504097224 */ /* 0x000fc800078e02ff */
[----:B------:R-:W-:-:S06]  /*00c0*/  IMAD.HI.U32 R3, R3, R9, R2 ;  /* 0x0000000903037227 */ /* 0x000fcc00078e0002 */
[----:B------:R-:W-:-:S04]  /*00d0*/  IMAD.HI.U32 R3, R3, R0, RZ ;  /* 0x0000000003037227 */ /* 0x000fc800078e00ff */
[----:B------:R-:W-:-:S04]  /*00e0*/  IMAD.MOV R3, RZ, RZ, -R3 ;  /* 0x000000ffff037224 */ /* 0x000fc800078e0a03 */
[----:B------:R-:W-:Y:S02]  /*00f0*/  IMAD R2, R5, R3, R0 ;  /* 0x0000000305027224 */ /* 0x000fe400078e0200 */
[----:B--2---:R-:W-:-:S03]  /*0100*/  IMAD.SHL.U32 R3, R6, 0x4, RZ ;  /* 0x0000000406037824 */ /* 0x004fc600078e00ff */
[----:B------:R-:W-:Y:S02]  /*0110*/  ISETP.GT.U32.AND P0, PT, R5, R2, PT ;  /* 0x000000020500720c */ /* 0x000fe40003f04070 */
[----:B------:R-:W-:-:S04]  /*0120*/  IADD3 R0, R3, 0x4, RZ ;  /* 0x0000000403007810 */ /* 0x000fc80007ffe0ff */
[----:B------:R-:W-:-:S04]  /*0130*/  IMNMX R0, R0, 0x10, PT ;  /* 0x0000001000007817 */ /* 0x000fc80003800200 */
[----:B------:R-:W-:-:S03]  /*0140*/  ISETP.GE.AND P2, PT, R3, R0, PT ;  /* 0x000000000300720c */ /* 0x000fc60003f46270 */
[----:B------:R-:W-:Y:S02]  /*0150*/  @!P0 IADD3 R2, R2, -R5, RZ ;  /* 0x8000000502028210 */ /* 0x000fe40007ffe0ff */
[----:B------:R-:W-:Y:S02]  /*0160*/  ISETP.GE.AND P0, PT, R7, RZ, PT ;  /* 0x000000ff0700720c */ /* 0x000fe40003f06270 */
[----:B------:R-:W-:-:S06]  /*0170*/  ISETP.GT.U32.AND P1, PT, R5, R2, PT ;  /* 0x000000020500720c */ /* 0x000fcc0003f24070 */
[----:B------:R-:W-:Y:S07]  /*0180*/  @P2 EXIT ;  /* 0x000000000000294d */ /* 0x000fee0003800000 */
[----:B------:R-:W0:Y:S01]  /*0190*/  S2R R11, SR_TID.X ;  /* 0x00000000000b7919 */ /* 0x000e220000002100 */
[----:B------:R-:W-:Y:S01]  /*01a0*/  ISETP.NE.AND P2, PT, RZ, c[0x0][0x18c], PT ;  /* 0x00006300ff007a0c */ /* 0x000fe20003f45270 */
[----:B------:R-:W-:Y:S01]  /*01b0*/  @!P1 IMAD.IADD R2, R2, 0x1, -R5 ;  /* 0x0000000102029824 */ /* 0x000fe200078e0a05 */
[----:B------:R-:W-:Y:S01]  /*01c0*/  SHF.L.U32 R6, R6, 0xa, RZ ;  /* 0x0000000a06067819 */ /* 0x000fe200000006ff */
[----:B------:R-:W-:Y:S01]  /*01d0*/  IMAD.IADD R10, R0, 0x1, -R3 ;  /* 0x00000001000a7824 */ /* 0x000fe200078e0a03 */
[----:B------:R-:W-:Y:S01]  /*01e0*/  ULDC.64 UR4, c[0x0][0x118] ;  /* 0x0000460000047ab9 */ /* 0x000fe20000000a00 */
[----:B------:R-:W-:Y:S01]  /*01f0*/  IMAD.MOV.U32 R9, RZ, RZ, 0x4 ;  /* 0x00000004ff097424 */ /* 0x000fe200078e00ff */
[----:B------:R-:W-:Y:S02]  /*0200*/  @!P0 IADD3 R2, -R2, RZ, RZ ;  /* 0x000000ff02028210 */ /* 0x000fe40007ffe1ff */
[----:B------:R-:W-:-:S05]  /*0210*/  ISETP.GT.AND P1, PT, R10, 0x3, PT ;  /* 0x000000030a00780c */ /* 0x000fca0003f24270 */
[----:B------:R-:W-:-:S05]  /*0220*/  @!P2 LOP3.LUT R2, RZ, c[0x0][0x18c], RZ, 0x33, !PT ;  /* 0x00006300ff02aa12 */ /* 0x000fca00078e33ff */
[C---:B------:R-:W-:Y:S02]  /*0230*/  IMAD R4, R2.reuse, c[0x0][0x188], RZ ;  /* 0x0000620002047a24 */ /* 0x040fe400078e02ff */
[----:B------:R-:W-:Y:S02]  /*0240*/  IMAD R8, R2, c[0x0][0x178], RZ ;  /* 0x00005e0002087a24 */ /* 0x000fe400078e02ff */
[----:B------:R-:W-:Y:S01]  /*0250*/  IMAD.WIDE R4, R4, R9, c[0x0][0x180] ;  /* 0x0000600004047625 */ /* 0x000fe200078e0209 */
[----:B0-----:R-:W-:-:S03]  /*0260*/  LOP3.LUT R11, R11, 0x7f, RZ, 0xc0, !PT ;  /* 0x0000007f0b0b7812 */ /* 0x001fc600078ec0ff */
[----:B------:R-:W-:-:S04]  /*0270*/  IMAD.WIDE R8, R8, R9, c[0x0][0x170] ;  /* 0x00005c0008087625 */ /* 0x000fc800078e0209 */
[----:B------:R-:W-:Y:S02]  /*0280*/  IMAD R2, R7, c[0x0][0x168], R6 ;  /* 0x00005a0007027a24 */ /* 0x000fe400078e0206 */
[----:B------:R-:W-:-:S03]  /*0290*/  IMAD.WIDE.U32 R6, R11, 0x4, R4 ;  /* 0x000000040b067825 */ /* 0x000fc600078e0004 */
[C---:B------:R-:W-:Y:S01]  /*02a0*/  IADD3 R4, R11.reuse, R2, RZ ;  /* 0x000000020b047210 */ /* 0x040fe20007ffe0ff */
[----:B------:R-:W-:Y:S01]  /*02b0*/  IMAD.WIDE.U32 R8, R11, 0x4, R8 ;  /* 0x000000040b087825 */ /* 0x000fe200078e0008 */
[----:B------:R0:W5:Y:S01]  /*02c0*/  LDG.E R2, [R6.64] ;  /* 0x0000000406027981 */ /* 0x000162000c1e1900 */
[----:B------:R-:W-:-:S03]  /*02d0*/  PLOP3.LUT P0, PT, PT, PT, PT, 0x80, 0x0 ;  /* 0x000000000000781c */ /* 0x000fc60003f0f070 */
[----:B------:R0:W5:Y:S01]  /*02e0*/  LDG.E R5, [R8.64] ;  /* 0x0000000408057981 */ /* 0x000162000c1e1900 */
[----:B------:R-:W-:Y:S05]  /*02f0*/  @!P1 BRA `(.L_x_0) ;  /* 0x000004c000009947 */ /* 0x000fea0003800000 */
[----:B------:R-:W-:Y:S02]  /*0300*/  PLOP3.LUT P0, PT, PT, PT, PT, 0x8, 0x0 ;  /* 0x000000000000781c */ /* 0x000fe40003f0e170 */
[----:B------:R-:W-:Y:S02]  /*0310*/  IADD3 R10, R0, -0x3, RZ ;  /* 0xfffffffd000a7810 */ /* 0x000fe40007ffe0ff */
.L_x_1:
[----:B01----:R-:W-:Y:S01]  /*0320*/  IADD3 R6, R4, 0x80, RZ ;  /* 0x0000008004067810 */ /* 0x003fe20007ffe0ff */
[----:B------:R-:W-:-:S04]  /*0330*/  IMAD.MOV.U32 R11, RZ, RZ, 0x2 ;  /* 0x00000002ff0b7424 */ /* 0x000fc800078e00ff */
[----:B------:R-:W-:-:S04]  /*0340*/  IMAD.WIDE R6, R6, R11, c[0x0][0x160] ;  /* 0x0000580006067625 */ /* 0x000fc800078e020b */
[----:B------:R-:W-:Y:S01]  /*0350*/  IMAD.WIDE R8, R4, R11, c[0x0][0x160] ;  /* 0x0000580004087625 */ /* 0x000fe200078e020b */
[----:B------:R-:W2:Y:S04]  /*0360*/  LDG.E.U16 R13, [R6.64] ;  /* 0x00000004060d7981 */ /* 0x000ea8000c1e1500 */
[----:B------:R-:W3:Y:S01]  /*0370*/  LDG.E.U16 R12, [R8.64] ;  /* 0x00000004080c7981 */ /* 0x000ee2000c1e1500 */
[----:B--2---:R-:W-:Y:S01]  /*0380*/  SHF.L.U32 R13, R13, 0x10, RZ ;  /* 0x000000100d0d7819 */ /* 0x004fe200000006ff */
[----:B---3--:R-:W-:-:S04]  /*0390*/  IMAD.U32 R12, R12, 0x10000, RZ ;  /* 0x000100000c0c7824 */ /* 0x008fc800078e00ff */
[-C--:B-----5:R-:W-:Y:S01]  /*03a0*/  FMUL R14, R2, R13.reuse ;  /* 0x0000000d020e7220 */ /* 0x0a0fe20000400000 */
[----:B------:R-:W-:-:S03]  /*03b0*/  FMUL R13, R5, R13 ;  /* 0x0000000d050d7220 */ /* 0x000fc60000400000 */
[-C--:B------:R-:W-:Y:S01]  /*03c0*/  FFMA R14, R5, R12.reuse, -R14 ;  /* 0x0000000c050e7223 */ /* 0x080fe2000000080e */
[----:B------:R-:W-:Y:S01]  /*03d0*/  FFMA R13, R2, R12, R13 ;  /* 0x0000000c020d7223 */ /* 0x000fe2000000000d */
[----:B------:R-:W-:-:S03]  /*03e0*/  IADD3 R12, R4, 0x180, RZ ;  /* 0x00000180040c7810 */ /* 0x000fc60007ffe0ff */
[----:B------:R-:W-:Y:S02]  /*03f0*/  F2FP.BF16.F32.PACK_AB R14, RZ, R14 ;  /* 0x0000000eff0e723e */ /* 0x000fe400000010ff */
[----:B------:R-:W-:Y:S02]  /*0400*/  F2FP.BF16.F32.PACK_AB R13, RZ, R13 ;  /* 0x0000000dff0d723e */ /* 0x000fe400000010ff */
[----:B------:R-:W-:Y:S02]  /*0410*/  PRMT R15, R14, 0x7610, R15 ;  /* 0x000076100e0f7816 */ /* 0x000fe4000000000f */
[----:B------:R-:W-:Y:S01]  /*0420*/  PRMT R19, R13, 0x7610, R19 ;  /* 0x000076100d137816 */ /* 0x000fe20000000013 */
[-C--:B------:R-:W-:Y:S01]  /*0430*/  IMAD.WIDE R12, R12, R11.reuse, c[0x0][0x160] ;  /* 0x000058000c0c7625 */ /* 0x080fe200078e020b */
[----:B------:R-:W-:Y:S01]  /*0440*/  IADD3 R14, R4, 0x100, RZ ;  /* 0x00000100040e7810 */ /* 0x000fe20007ffe0ff */
[----:B------:R0:W-:Y:S04]  /*0450*/  STG.E.U16 [R8.64], R15 ;  /* 0x0000000f08007986 */ /* 0x0001e8000c101504 */
[----:B------:R1:W-:Y:S04]  /*0460*/  STG.E.U16 [R6.64], R19 ;  /* 0x0000001306007986 */ /* 0x0003e8000c101504 */
[----:B------:R-:W2:Y:S01]  /*0470*/  LDG.E.U16 R17, [R12.64] ;  /* 0x000000040c117981 */ /* 0x000ea2000c1e1500 */
[----:B0-----:R-:W-:-:S05]  /*0480*/  IMAD.WIDE R14, R14, R11, c[0x0][0x160] ;  /* 0x000058000e0e7625 */ /* 0x001fca00078e020b */
[----:B------:R-:W3:Y:S01]  /*0490*/  LDG.E.U16 R16, [R14.64] ;  /* 0x000000040e107981 */ /* 0x000ee2000c1e1500 */
[----:B------:R-:W-:Y:S02]  /*04a0*/  IADD3 R8, R4, 0x200, RZ ;  /* 0x0000020004087810 */ /* 0x000fe40007ffe0ff */
[----:B--2---:R-:W-:-:S05]  /*04b0*/  SHF.L.U32 R17, R17, 0x10, RZ ;  /* 0x0000001011117819 */ /* 0x004fca00000006ff */
[-C--:B------:R-:W-:Y:S01]  /*04c0*/  FMUL R18, R2, R17.reuse ;  /* 0x0000001102127220 */ /* 0x080fe20000400000 */
[----:B------:R-:W-:Y:S01]  /*04d0*/  FMUL R17, R5, R17 ;  /* 0x0000001105117220 */ /* 0x000fe20000400000 */
[----:B---3--:R-:W-:-:S04]  /*04e0*/  IMAD.U32 R16, R16, 0x10000, RZ ;  /* 0x0001000010107824 */ /* 0x008fc800078e00ff */
[-C--:B------:R-:W-:Y:S01]  /*04f0*/  FFMA R18, R5, R16.reuse, -R18 ;  /* 0x0000001005127223 */ /* 0x080fe20000000812 */
[----:B------:R-:W-:Y:S01]  /*0500*/  FFMA R17, R2, R16, R17 ;  /* 0x0000001002117223 */ /* 0x000fe20000000011 */
[----:B------:R-:W-:-:S03]  /*0510*/  IADD3 R16, R4, 0x280, RZ ;  /* 0x0000028004107810 */ /* 0x000fc60007ffe0ff */
[----:B------:R-:W-:Y:S02]  /*0520*/  F2FP.BF16.F32.PACK_AB R18, RZ, R18 ;  /* 0x00000012ff12723e */ /* 0x000fe400000010ff */
[----:B------:R-:W-:Y:S02]  /*0530*/  F2FP.BF16.F32.PACK_AB R17, RZ, R17 ;  /* 0x00000011ff11723e */ /* 0x000fe400000010ff */
[----:B------:R-:W-:Y:S01]  /*0540*/  PRMT R9, R18, 0x7610, R9 ;  /* 0x0000761012097816 */ /* 0x000fe20000000009 */
[----:B-1----:R-:W-:Y:S01]  /*0550*/  IMAD.WIDE R6, R16, R11, c[0x0][0x160] ;  /* 0x0000580010067625 */ /* 0x002fe200078e020b */
[----:B------:R-:W-:-:S03]  /*0560*/  PRMT R19, R17, 0x7610, R19 ;  /* 0x0000761011137816 */ /* 0x000fc60000000013 */
        /* <DEDUP_REMOVED lines=23> */
[----:B------:R-:W-:-:S04]  /*06e0*/  IADD3 R3, R3, 0x4, RZ ;  /* 0x0000000403037810 */ /* 0x000fc80007ffe0ff */
[----:B------:R-:W-:Y:S02]  /*06f0*/  ISETP.GE.AND P1, PT, R3, R10, PT ;  /* 0x0000000a0300720c */ /* 0x000fe40003f26270 */
[----:B------:R-:W-:Y:S02]  /*0700*/  IADD3 R4, R4, 0x400, RZ ;  /* 0x0000040004047810 */ /* 0x000fe40007ffe0ff */
[----:B--2---:R-:W-:-:S05]  /*0710*/  SHF.L.U32 R16, R16, 0x10, RZ ;  /* 0x0000001010107819 */ /* 0x004fca00000006ff */
[-C--:B------:R-:W-:Y:S01]  /*0720*/  FMUL R18, R2, R16.reuse ;  /* 0x0000001002127220 */ /* 0x080fe20000400000 */
[----:B------:R-:W-:Y:S01]  /*0730*/  FMUL R17, R5, R16 ;  /* 0x0000001005117220 */ /* 0x000fe20000400000 */
[----:B---3--:R-:W-:-:S04]  /*0740*/  IMAD.U32 R11, R11, 0x10000, RZ ;  /* 0x000100000b0b7824 */ /* 0x008fc800078e00ff */
[-C--:B------:R-:W-:Y:S01]  /*0750*/  FFMA R18, R5, R11.reuse, -R18 ;  /* 0x0000000b05127223 */ /* 0x080fe20000000812 */
[----:B------:R-:W-:-:S04]  /*0760*/  FFMA R17, R2, R11, R17 ;  /* 0x0000000b02117223 */ /* 0x000fc80000000011 */
[----:B------:R-:W-:Y:S02]  /*0770*/  F2FP.BF16.F32.PACK_AB R18, RZ, R18 ;  /* 0x00000012ff12723e */ /* 0x000fe400000010ff */
[----:B------:R-:W-:-:S03]  /*0780*/  F2FP.BF16.F32.PACK_AB R17, RZ, R17 ;  /* 0x00000011ff11723e */ /* 0x000fc600000010ff */
[----:B------:R1:W-:Y:S04]  /*0790*/  STG.E.U16 [R14.64], R18 ;  /* 0x000000120e007986 */ /* 0x0003e8000c101504 */
[----:B------:R1:W-:Y:S01]  /*07a0*/  STG.E.U16 [R12.64], R17 ;  /* 0x000000110c007986 */ /* 0x0003e2000c101504 */
[----:B------:R-:W-:Y:S05]  /*07b0*/  @!P1 BRA `(.L_x_1) ;  /* 0xfffffb6000009947 */ /* 0x000fea000383ffff */
.L_x_0:
[----:B01----:R-:W-:-:S04]  /*07c0*/  IADD3 R6, R0, -R3, RZ ;  /* 0x8000000300067210 */ /* 0x003fc80007ffe0ff */
[----:B------:R-:W-:-:S13]  /*07d0*/  ISETP.GT.AND P1, PT, R6, 0x1, PT ;  /* 0x000000010600780c */ /* 0x000fda0003f24270 */
[----:B------:R-:W-:Y:S05]  /*07e0*/  @!P1 BRA `(.L_x_2) ;  /* 0x0000025000009947 */ /* 0x000fea0003800000 */
[----:B------:R-:W-:Y:S01]  /*07f0*/  IADD3 R6, R4, 0x80, RZ ;  /* 0x0000008004067810 */ /* 0x000fe20007ffe0ff */
        /* <DEDUP_REMOVED lines=19> */
[----:B------:R0:W-:Y:S01]  /*0930*/  STG.E.U16 [R6.64], R18 ;  /* 0x0000001206007986 */ /* 0x0001e2000c101504 */
[----:B------:R-:W-:-:S03]  /*0940*/  IMAD.WIDE R12, R12, R13, c[0x0][0x160] ;  /* 0x000058000c0c7625 */ /* 0x000fc600078e020d */
[----:B------:R-:W2:Y:S04]  /*0950*/  LDG.E.U16 R15, [R10.64] ;  /* 0x000000040a0f7981 */ /* 0x000ea8000c1e1500 */
[----:B------:R-:W3:Y:S01]  /*0960*/  LDG.E.U16 R14, [R12.64] ;  /* 0x000000040c0e7981 */ /* 0x000ee2000c1e1500 */
[----:B------:R-:W-:Y:S02]  /*0970*/  PLOP3.LUT P0, PT, PT, PT, PT, 0x8, 0x0 ;  /* 0x000000000000781c */ /* 0x000fe40003f0e170 */
[----:B------:R-:W-:Y:S02]  /*0980*/  IADD3 R3, R3, 0x2, RZ ;  /* 0x0000000203037810 */ /* 0x000fe40007ffe0ff */
[----:B------:R-:W-:Y:S02]  /*0990*/  IADD3 R4, R4, 0x200, RZ ;  /* 0x0000020004047810 */ /* 0x000fe40007ffe0ff */
[----:B--2---:R-:W-:Y:S01]  /*09a0*/  SHF.L.U32 R15, R15, 0x10, RZ ;  /* 0x000000100f0f7819 */ /* 0x004fe200000006ff */
[----:B---3--:R-:W-:-:S04]  /*09b0*/  IMAD.U32 R14, R14, 0x10000, RZ ;  /* 0x000100000e0e7824 */ /* 0x008fc800078e00ff */
[-C--:B------:R-:W-:Y:S01]  /*09c0*/  FMUL R16, R2, R15.reuse ;  /* 0x0000000f02107220 */ /* 0x080fe20000400000 */
[----:B------:R-:W-:-:S03]  /*09d0*/  FMUL R15, R5, R15 ;  /* 0x0000000f050f7220 */ /* 0x000fc60000400000 */
[-C--:B------:R-:W-:Y:S01]  /*09e0*/  FFMA R16, R5, R14.reuse, -R16 ;  /* 0x0000000e05107223 */ /* 0x080fe20000000810 */
[----:B------:R-:W-:-:S04]  /*09f0*/  FFMA R15, R2, R14, R15 ;  /* 0x0000000e020f7223 */ /* 0x000fc8000000000f */
[----:B------:R-:W-:Y:S02]  /*0a00*/  F2FP.BF16.F32.PACK_AB R16, RZ, R16 ;  /* 0x00000010ff10723e */ /* 0x000fe400000010ff */
[----:B------:R-:W-:-:S03]  /*0a10*/  F2FP.BF16.F32.PACK_AB R15, RZ, R15 ;  /* 0x0000000fff0f723e */ /* 0x000fc600000010ff */
[----:B------:R0:W-:Y:S04]  /*0a20*/  STG.E.U16 [R12.64], R16 ;  /* 0x000000100c007986 */ /* 0x0001e8000c101504 */
[----:B------:R0:W-:Y:S02]  /*0a30*/  STG.E.U16 [R10.64], R15 ;  /* 0x0000000f0a007986 */ /* 0x0001e4000c101504 */
.L_x_2:
[----:B------:R-:W-:-:S13]  /*0a40*/  ISETP.LT.OR P0, PT, R3, R0, P0 ;  /* 0x000000000300720c */ /* 0x000fda0000701670 */
[----:B------:R-:W-:Y:S05]  /*0a50*/  @!P0 EXIT ;  /* 0x000000000000894d */ /* 0x000fea0003800000 */
[----:B0-----:R-:W-:Y:S02]  /*0a60*/  IADD3 R8, R4, 0x80, RZ ;  /* 0x0000008004087810 */ /* 0x001fe40007ffe0ff */
[----:B------:R-:W-:-:S05]  /*0a70*/  MOV R7, 0x2 ;  /* 0x0000000200077802 */ /* 0x000fca0000000f00 */
[----:B------:R-:W-:-:S04]  /*0a80*/  IMAD.WIDE R8, R8, R7, c[0x0][0x160] ;  /* 0x0000580008087625 */ /* 0x000fc800078e0207 */
[----:B------:R-:W-:Y:S01]  /*0a90*/  IMAD.WIDE R6, R4, R7, c[0x0][0x160] ;  /* 0x0000580004067625 */ /* 0x000fe200078e0207 */
[----:B------:R-:W2:Y:S04]  /*0aa0*/  LDG.E.U16 R3, [R8.64] ;  /* 0x0000000408037981 */ /* 0x000ea8000c1e1500 */
[----:B------:R-:W3:Y:S01]  /*0ab0*/  LDG.E.U16 R0, [R6.64] ;  /* 0x0000000406007981 */ /* 0x000ee2000c1e1500 */
[----:B--2---:R-:W-:Y:S01]  /*0ac0*/  IMAD.U32 R3, R3, 0x10000, RZ ;  /* 0x0001000003037824 */ /* 0x004fe200078e00ff */
[----:B---3--:R-:W-:-:S03]  /*0ad0*/  SHF.L.U32 R0, R0, 0x10, RZ ;  /* 0x0000001000007819 */ /* 0x008fc600000006ff */
[-C--:B-----5:R-:W-:Y:S01]  /*0ae0*/  FMUL R4, R2, R3.reuse ;  /* 0x0000000302047220 */ /* 0x0a0fe20000400000 */
[----:B------:R-:W-:-:S03]  /*0af0*/  FMUL R3, R5, R3 ;  /* 0x0000000305037220 */ /* 0x000fc60000400000 */
[-C--:B------:R-:W-:Y:S01]  /*0b00*/  FFMA R4, R5, R0.reuse, -R4 ;  /* 0x0000000005047223 */ /* 0x080fe20000000804 */
[----:B------:R-:W-:-:S04]  /*0b10*/  FFMA R3, R2, R0, R3 ;  /* 0x0000000002037223 */ /* 0x000fc80000000003 */
[----:B------:R-:W-:Y:S02]  /*0b20*/  F2FP.BF16.F32.PACK_AB R4, RZ, R4 ;  /* 0x00000004ff04723e */ /* 0x000fe400000010ff */
[----:B------:R-:W-:-:S03]  /*0b30*/  F2FP.BF16.F32.PACK_AB R3, RZ, R3 ;  /* 0x00000003ff03723e */ /* 0x000fc600000010ff */
[----:B------:R-:W-:Y:S04]  /*0b40*/  STG.E.U16 [R6.64], R4 ;  /* 0x0000000406007986 */ /* 0x000fe8000c101504 */
[----:B------:R-:W-:Y:S01]  /*0b50*/  STG.E.U16 [R8.64], R3 ;  /* 0x0000000308007986 */ /* 0x000fe2000c101504 */
[----:B------:R-:W-:Y:S05]  /*0b60*/  EXIT ;  /* 0x000000000000794d */ /* 0x000fea0003800000 */
.L_x_3:
[----:B------:R-:W-:-:S00]  /*0b70*/  BRA `(.L_x_3) ;  /* 0xfffffff000007947 */ /* 0x000fc0000383ffff */
[----:B------:R-:W-:-:S00]  /*0b80*/  NOP ;  /* 0x0000000000007918 */ /* 0x000fc00000000000 */
[----:B------:R-:W-:-:S00]  /*0b90*/  NOP ;  /* 0x0000000000007918 */ /* 0x000fc00000000000 */
[----:B------:R-:W-:-:S00]  /*0ba0*/  NOP ;  /* 0x0000000000007918 */ /* 0x000fc00000000000 */
[----:B------:R-:W-:-:S00]  /*0bb0*/  NOP ;  /* 0x0000000000007918 */ /* 0x000fc00000000000 */
[----:B------:R-:W-:-:S00]  /*0bc0*/  NOP ;  /* 0x0000000000007918 */ /* 0x000fc00000000000 */
[----:B------:R-:W-:-:S00]  /*0bd0*/  NOP ;  /* 0x0000000000007918 */ /* 0x000fc00000000000 */
[----:B------:R-:W-:-:S00]  /*0be0*/  NOP ;  /* 0x0000000000007918 */ /* 0x000fc00000000000 */
[----:B------:R-:W-:-:S00]  /*0bf0*/  NOP ;  /* 0x0000000000007918 */ /* 0x000fc00000000000 */
.L_x_4:
